//
// Generated by NVIDIA NVVM Compiler
//
// Compiler Build ID: CL-36424714
// Cuda compilation tools, release 13.0, V13.0.88
// Based on NVVM 20.0.0
//

.version 9.0
.target sm_100
.address_size 64

	// .globl	_Z11buildOctreeP7Point3Di11BoundingBoxPiiii

.visible .entry _Z11buildOctreeP7Point3Di11BoundingBoxPiiii(
	.param .u64 .ptr .align 1 _Z11buildOctreeP7Point3Di11BoundingBoxPiiii_param_0,
	.param .u32 _Z11buildOctreeP7Point3Di11BoundingBoxPiiii_param_1,
	.param .align 4 .b8 _Z11buildOctreeP7Point3Di11BoundingBoxPiiii_param_2[24],
	.param .u64 .ptr .align 1 _Z11buildOctreeP7Point3Di11BoundingBoxPiiii_param_3,
	.param .u32 _Z11buildOctreeP7Point3Di11BoundingBoxPiiii_param_4,
	.param .u32 _Z11buildOctreeP7Point3Di11BoundingBoxPiiii_param_5,
	.param .u32 _Z11buildOctreeP7Point3Di11BoundingBoxPiiii_param_6
)
{
	.reg .pred 	%p<2>;
	.reg .b32 	%r<3>;
	.reg .b64 	%rd<3>;

	ld.param.u64 	%rd1, [_Z11buildOctreeP7Point3Di11BoundingBoxPiiii_param_3];
	mov.u32 	%r1, %tid.x;
	setp.ne.s32 	%p1, %r1, 0;
	@%p1 bra 	$L__BB0_2;
	cvta.to.global.u64 	%rd2, %rd1;
	atom.global.add.u32 	%r2, [%rd2], 1;
$L__BB0_2:
	ret;

}


// ===== COMPILED SASS (sm_100) =====

	.target	sm_100

	.elftype	@"ET_EXEC"


//--------------------- .note.nv.tkinfo           --------------------------
	.section	.note.nv.tkinfo,"",@"SHT_NOTE"
	.sectionflags	@"SHF_NOTE_NV_TKINFO"
	.tkinfo
        /*0018*/ 	.word	0x00000002
        /*0030*/ 	.string	""
        /*0030*/ 	.string	"ptxas"
        /*0030*/ 	.string	"Cuda compilation tools, release 13.0, V13.0.88"
        /*0030*/ 	.string	"Build cuda_13.0.r13.0/compiler.36424714_0"
        /*0030*/ 	.string	"-arch sm_100 -m 64 "



//--------------------- .note.nv.cuinfo           --------------------------
	.section	.note.nv.cuinfo,"",@"SHT_NOTE"
	.sectionflags	@"SHF_NOTE_NV_CUINFO"
        /*0018*/ 	.short	0x0002
        /*001a*/ 	.short	0x0064
        /*001c*/ 	.short	0x0082
	.zero		2


//--------------------- .nv.info                  --------------------------
	.section	.nv.info,"",@"SHT_CUDA_INFO"
	.align	4


	//----- nvinfo : EIATTR_REGCOUNT
	.align		4
        /*0000*/ 	.byte	0x04, 0x2f
        /*0002*/ 	.short	(.L_1 - .L_0)
	.align		4
.L_0:
        /*0004*/ 	.word	index@(_Z11buildOctreeP7Point3Di11BoundingBoxPiiii)
        /*0008*/ 	.word	0x00000008


	//----- nvinfo : EIATTR_FRAME_SIZE
	.align		4
.L_1:
        /*000c*/ 	.byte	0x04, 0x11
        /*000e*/ 	.short	(.L_3 - .L_2)
	.align		4
.L_2:
        /*0010*/ 	.word	index@(_Z11buildOctreeP7Point3Di11BoundingBoxPiiii)
        /*0014*/ 	.word	0x00000000


	//----- nvinfo : EIATTR_MIN_STACK_SIZE
	.align		4
.L_3:
        /*0018*/ 	.byte	0x04, 0x12
        /*001a*/ 	.short	(.L_5 - .L_4)
	.align		4
.L_4:
        /*001c*/ 	.word	index@(_Z11buildOctreeP7Point3Di11BoundingBoxPiiii)
        /*0020*/ 	.word	0x00000000
.L_5:


//--------------------- .nv.compat                --------------------------
	.section	.nv.compat,"",@"SHT_CUDA_COMPAT_INFO"
	.align	4
        /*0000*/ 	.byte	0x02, 0x09, 0x00, 0x00, 0x02, 0x02, 0x01, 0x00, 0x02, 0x05, 0x05, 0x00, 0x03, 0x07, 0x01, 0x01
        /*0010*/ 	.byte	0x02, 0x03, 0x00, 0x00, 0x02, 0x06, 0x01, 0x00, 0x04, 0x0b, 0x08, 0x00, 0x09, 0x00, 0x00, 0x00
        /*0020*/ 	.byte	0x00, 0x00, 0x00, 0x00


//--------------------- .nv.info._Z11buildOctreeP7Point3Di11BoundingBoxPiiii --------------------------
	.section	.nv.info._Z11buildOctreeP7Point3Di11BoundingBoxPiiii,"",@"SHT_CUDA_INFO"
	.sectionflags	@""
	.align	4


	//----- nvinfo : EIATTR_CUDA_API_VERSION
	.align		4
        /*0000*/ 	.byte	0x04, 0x37
        /*0002*/ 	.short	(.L_7 - .L_6)
.L_6:
        /*0004*/ 	.word	0x00000082


	//----- nvinfo : EIATTR_KPARAM_INFO
	.align		4
.L_7:
        /*0008*/ 	.byte	0x04, 0x17
        /*000a*/ 	.short	(.L_9 - .L_8)
.L_8:
        /*000c*/ 	.word	0x00000000
        /*0010*/ 	.short	0x0006
        /*0012*/ 	.short	0x0038
        /*0014*/ 	.byte	0x00, 0xf0, 0x11, 0x00


	//----- nvinfo : EIATTR_KPARAM_INFO
	.align		4
.L_9:
        /*0018*/ 	.byte	0x04, 0x17
        /*001a*/ 	.short	(.L_11 - .L_10)
.L_10:
        /*001c*/ 	.word	0x00000000
        /*0020*/ 	.short	0x0005
        /*0022*/ 	.short	0x0034
        /*0024*/ 	.byte	0x00, 0xf0, 0x11, 0x00


	//----- nvinfo : EIATTR_KPARAM_INFO
	.align		4
.L_11:
        /*0028*/ 	.byte	0x04, 0x17
        /*002a*/ 	.short	(.L_13 - .L_12)
.L_12:
        /*002c*/ 	.word	0x00000000
        /*0030*/ 	.short	0x0004
        /*0032*/ 	.short	0x0030
        /*0034*/ 	.byte	0x00, 0xf0, 0x11, 0x00


	//----- nvinfo : EIATTR_KPARAM_INFO
	.align		4
.L_13:
        /*0038*/ 	.byte	0x04, 0x17
        /*003a*/ 	.short	(.L_15 - .L_14)
.L_14:
        /*003c*/ 	.word	0x00000000
        /*0040*/ 	.short	0x0003
        /*0042*/ 	.short	0x0028
        /*0044*/ 	.byte	0x00, 0xf5, 0x21, 0x00


	//----- nvinfo : EIATTR_KPARAM_INFO
	.align		4
.L_15:
        /*0048*/ 	.byte	0x04, 0x17
        /*004a*/ 	.short	(.L_17 - .L_16)
.L_16:
        /*004c*/ 	.word	0x00000000
        /*0050*/ 	.short	0x0002
        /*0052*/ 	.short	0x000c
        /*0054*/ 	.byte	0x00, 0xf0, 0x61, 0x00


	//----- nvinfo : EIATTR_KPARAM_INFO
	.align		4
.L_17:
        /*0058*/ 	.byte	0x04, 0x17
        /*005a*/ 	.short	(.L_19 - .L_18)
.L_18:
        /*005c*/ 	.word	0x00000000
        /*0060*/ 	.short	0x0001
        /*0062*/ 	.short	0x0008
        /*0064*/ 	.byte	0x00, 0xf0, 0x11, 0x00


	//----- nvinfo : EIATTR_KPARAM_INFO
	.align		4
.L_19:
        /*0068*/ 	.byte	0x04, 0x17
        /*006a*/ 	.short	(.L_21 - .L_20)
.L_20:
        /*006c*/ 	.word	0x00000000
        /*0070*/ 	.short	0x0000
        /*0072*/ 	.short	0x0000
        /*0074*/ 	.byte	0x00, 0xf5, 0x21, 0x00


	//----- nvinfo : EIATTR_SPARSE_MMA_MASK
	.align		4
.L_21:
        /*0078*/ 	.byte	0x03, 0x50
        /*007a*/ 	.short	0x0000


	//----- nvinfo : EIATTR_MAXREG_COUNT
	.align		4
        /*007c*/ 	.byte	0x03, 0x1b
        /*007e*/ 	.short	0x00ff


	//----- nvinfo : EIATTR_MERCURY_ISA_VERSION
	.align		4
        /*0080*/ 	.byte	0x03, 0x5f
        /*0082*/ 	.short	0x0101


	//----- nvinfo : EIATTR_VRC_CTA_INIT_COUNT
	.align		4
        /*0084*/ 	.byte	0x02, 0x4a
	.zero		1
	.zero		1


	//----- nvinfo : EIATTR_EXIT_INSTR_OFFSETS
	.align		4
        /*0088*/ 	.byte	0x04, 0x1c
        /*008a*/ 	.short	(.L_23 - .L_22)


	//   ....[0]....
.L_22:
        /*008c*/ 	.word	0x00000030


	//   ....[1]....
        /*0090*/ 	.word	0x00000080


	//----- nvinfo : EIATTR_CBANK_PARAM_SIZE
	.align		4
.L_23:
        /*0094*/ 	.byte	0x03, 0x19
        /*0096*/ 	.short	0x003c


	//----- nvinfo : EIATTR_PARAM_CBANK
	.align		4
        /*0098*/ 	.byte	0x04, 0x0a
        /*009a*/ 	.short	(.L_25 - .L_24)
	.align		4
.L_24:
        /*009c*/ 	.word	index@(.nv.constant0._Z11buildOctreeP7Point3Di11BoundingBoxPiiii)
        /*00a0*/ 	.short	0x0380
        /*00a2*/ 	.short	0x003c


	//----- nvinfo : EIATTR_SW_WAR
	.align		4
.L_25:
        /*00a4*/ 	.byte	0x04, 0x36
        /*00a6*/ 	.short	(.L_27 - .L_26)
.L_26:
        /*00a8*/ 	.word	0x00000008
.L_27:


//--------------------- .nv.callgraph             --------------------------
	.section	.nv.callgraph,"",@"SHT_CUDA_CALLGRAPH"
	.align	4
	.sectionentsize	8
	.align		4
        /*0000*/ 	.word	0x00000000
	.align		4
        /*0004*/ 	.word	0xffffffff
	.align		4
        /*0008*/ 	.word	0x00000000
	.align		4
        /*000c*/ 	.word	0xfffffffe
	.align		4
        /*0010*/ 	.word	0x00000000
	.align		4
        /*0014*/ 	.word	0xfffffffd
	.align		4
        /*0018*/ 	.word	0x00000000
	.align		4
        /*001c*/ 	.word	0xfffffffc


//--------------------- .text._Z11buildOctreeP7Point3Di11BoundingBoxPiiii --------------------------
	.section	.text._Z11buildOctreeP7Point3Di11BoundingBoxPiiii,"ax",@progbits
	.align	128
        .global         _Z11buildOctreeP7Point3Di11BoundingBoxPiiii
        .type           _Z11buildOctreeP7Point3Di11BoundingBoxPiiii,@function
        .size           _Z11buildOctreeP7Point3Di11BoundingBoxPiiii,(.L_x_1 - _Z11buildOctreeP7Point3Di11BoundingBoxPiiii)
        .other          _Z11buildOctreeP7Point3Di11BoundingBoxPiiii,@"STO_CUDA_ENTRY STV_DEFAULT"
_Z11buildOctreeP7Point3Di11BoundingBoxPiiii:
.text._Z11buildOctreeP7Point3Di11BoundingBoxPiiii:
[----:B------:R-:W-:Y:S01]  /*0000*/  LDC R1, c[0x0][0x37c] ;  /* 0x0000df00ff017b82 */ /* 0x000fe20000000800 */
[----:B------:R-:W0:Y:S02]  /*0010*/  S2R R0, SR_TID.X ;  /* 0x0000000000007919 */ /* 0x000e240000002100 */
[----:B0-----:R-:W-:-:S13]  /*0020*/  ISETP.NE.AND P0, PT, R0, RZ, PT ;  /* 0x000000ff0000720c */ /* 0x001fda0003f05270 */
[----:B------:R-:W-:Y:S05]  /*0030*/  @P0 EXIT ;  /* 0x000000000000094d */ /* 0x000fea0003800000 */
[----:B------:R-:W0:Y:S01]  /*0040*/  LDC.64 R2, c[0x0][0x3a8] ;  /* 0x0000ea00ff027b82 */ /* 0x000e220000000a00 */
[----:B------:R-:W0:Y:S01]  /*0050*/  LDCU.64 UR4, c[0x0][0x358] ;  /* 0x00006b00ff0477ac */ /* 0x000e220008000a00 */
[----:B------:R-:W-:-:S05]  /*0060*/  HFMA2 R5, -RZ, RZ, 0, 5.9604644775390625e-08 ;  /* 0x00000001ff057431 */ /* 0x000fca00000001ff */
[----:B0-----:R-:W-:Y:S01]  /*0070*/  REDG.E.ADD.STRONG.GPU desc[UR4][R2.64], R5 ;  /* 0x000000050200798e */ /* 0x001fe2000c12e104 */
[----:B------:R-:W-:Y:S05]  /*0080*/  EXIT ;  /* 0x000000000000794d */ /* 0x000fea0003800000 */
.L_x_0:
[----:B------:R-:W-:-:S00]  /*0090*/  BRA `(.L_x_0) ;  /* 0xfffffffc00fc7947 */ /* 0x000fc0000383ffff */
[----:B------:R-:W-:-:S00]  /*00a0*/  NOP ;  /* 0x0000000000007918 */ /* 0x000fc00000000000 */
        /* <DEDUP_REMOVED lines=13> */
.L_x_1:


//--------------------- .nv.shared.reserved.0     --------------------------
	.section	.nv.shared.reserved.0,"aw",@nobits
	.weak		__nv_reservedSMEM_offset_0_alias
	.size		__nv_reservedSMEM_offset_0_alias, 0, 64
	.other		__nv_reservedSMEM_offset_0_alias,@"STO_CUDA_RESERVED_SHARED STV_DEFAULT"
__nv_reservedSMEM_offset_0_alias:
	.zero		0
	.zero		64


//--------------------- .nv.constant0._Z11buildOctreeP7Point3Di11BoundingBoxPiiii --------------------------
	.section	.nv.constant0._Z11buildOctreeP7Point3Di11BoundingBoxPiiii,"a",@progbits
	.sectionflags	@""
	.align	4
.nv.constant0._Z11buildOctreeP7Point3Di11BoundingBoxPiiii:
	.zero		956


//--------------------- SYMBOLS --------------------------

	.type		.nv.reservedSmem.offset0,@object
	.size		.nv.reservedSmem.offset0,0x4
